//
// Generated by NVIDIA NVVM Compiler
//
// Compiler Build ID: CL-36424714
// Cuda compilation tools, release 13.0, V13.0.88
// Based on NVVM 20.0.0
//

.version 9.0
.target sm_100
.address_size 64

	// .globl	_Z8gpu_HeatPfS_i

.visible .entry _Z8gpu_HeatPfS_i(
	.param .u64 .ptr .align 1 _Z8gpu_HeatPfS_i_param_0,
	.param .u64 .ptr .align 1 _Z8gpu_HeatPfS_i_param_1,
	.param .u32 _Z8gpu_HeatPfS_i_param_2
)
{
	.reg .pred 	%p<8>;
	.reg .b32 	%r<19>;
	.reg .b32 	%f<9>;
	.reg .b64 	%rd<16>;

	ld.param.u64 	%rd1, [_Z8gpu_HeatPfS_i_param_0];
	ld.param.u64 	%rd2, [_Z8gpu_HeatPfS_i_param_1];
	ld.param.u32 	%r4, [_Z8gpu_HeatPfS_i_param_2];
	mov.u32 	%r5, %tid.x;
	mov.u32 	%r6, %ctaid.x;
	mov.u32 	%r7, %ntid.x;
	mad.lo.s32 	%r8, %r6, %r7, %r5;
	mov.u32 	%r9, %tid.y;
	mov.u32 	%r10, %ctaid.y;
	mov.u32 	%r11, %ntid.y;
	mad.lo.s32 	%r12, %r10, %r11, %r9;
	setp.eq.s32 	%p1, %r12, 0;
	add.s32 	%r13, %r4, -1;
	setp.ge.s32 	%p2, %r12, %r13;
	or.pred  	%p3, %p1, %p2;
	setp.lt.s32 	%p4, %r8, 1;
	or.pred  	%p5, %p4, %p3;
	setp.ge.s32 	%p6, %r8, %r13;
	or.pred  	%p7, %p5, %p6;
	@%p7 bra 	$L__BB0_2;
	mul.lo.s32 	%r14, %r4, %r12;
	add.s32 	%r15, %r14, %r8;
	cvta.to.global.u64 	%rd3, %rd1;
	cvta.to.global.u64 	%rd4, %rd2;
	cvt.s64.s32 	%rd5, %r14;
	cvt.u64.u32 	%rd6, %r8;
	add.s64 	%rd7, %rd6, %rd5;
	shl.b64 	%rd8, %rd7, 2;
	add.s64 	%rd9, %rd3, %rd8;
	ld.global.f32 	%f1, [%rd9+-4];
	ld.global.f32 	%f2, [%rd9+4];
	add.f32 	%f3, %f1, %f2;
	sub.s32 	%r16, %r14, %r4;
	add.s32 	%r17, %r16, %r8;
	mul.wide.s32 	%rd10, %r17, 4;
	add.s64 	%rd11, %rd3, %rd10;
	ld.global.f32 	%f4, [%rd11];
	add.f32 	%f5, %f3, %f4;
	add.s32 	%r18, %r15, %r4;
	mul.wide.s32 	%rd12, %r18, 4;
	add.s64 	%rd13, %rd3, %rd12;
	ld.global.f32 	%f6, [%rd13];
	add.f32 	%f7, %f5, %f6;
	mul.f32 	%f8, %f7, 0f3E800000;
	mul.wide.s32 	%rd14, %r15, 4;
	add.s64 	%rd15, %rd4, %rd14;
	st.global.f32 	[%rd15], %f8;
$L__BB0_2:
	ret;

}


// ===== COMPILED SASS (sm_100) =====

	.target	sm_100

	.elftype	@"ET_EXEC"


//--------------------- .note.nv.tkinfo           --------------------------
	.section	.note.nv.tkinfo,"",@"SHT_NOTE"
	.sectionflags	@"SHF_NOTE_NV_TKINFO"
	.tkinfo
        /*0018*/ 	.word	0x00000002
        /*0030*/ 	.string	""
        /*0030*/ 	.string	"ptxas"
        /*0030*/ 	.string	"Cuda compilation tools, release 13.0, V13.0.88"
        /*0030*/ 	.string	"Build cuda_13.0.r13.0/compiler.36424714_0"
        /*0030*/ 	.string	"-arch sm_100 -m 64 "



//--------------------- .note.nv.cuinfo           --------------------------
	.section	.note.nv.cuinfo,"",@"SHT_NOTE"
	.sectionflags	@"SHF_NOTE_NV_CUINFO"
        /*0018*/ 	.short	0x0002
        /*001a*/ 	.short	0x0064
        /*001c*/ 	.short	0x0082
	.zero		2


//--------------------- .nv.info                  --------------------------
	.section	.nv.info,"",@"SHT_CUDA_INFO"
	.align	4


	//----- nvinfo : EIATTR_REGCOUNT
	.align		4
        /*0000*/ 	.byte	0x04, 0x2f
        /*0002*/ 	.short	(.L_1 - .L_0)
	.align		4
.L_0:
        /*0004*/ 	.word	index@(_Z8gpu_HeatPfS_i)
        /*0008*/ 	.word	0x00000010


	//----- nvinfo : EIATTR_FRAME_SIZE
	.align		4
.L_1:
        /*000c*/ 	.byte	0x04, 0x11
        /*000e*/ 	.short	(.L_3 - .L_2)
	.align		4
.L_2:
        /*0010*/ 	.word	index@(_Z8gpu_HeatPfS_i)
        /*0014*/ 	.word	0x00000000


	//----- nvinfo : EIATTR_MIN_STACK_SIZE
	.align		4
.L_3:
        /*0018*/ 	.byte	0x04, 0x12
        /*001a*/ 	.short	(.L_5 - .L_4)
	.align		4
.L_4:
        /*001c*/ 	.word	index@(_Z8gpu_HeatPfS_i)
        /*0020*/ 	.word	0x00000000
.L_5:


//--------------------- .nv.compat                --------------------------
	.section	.nv.compat,"",@"SHT_CUDA_COMPAT_INFO"
	.align	4
        /*0000*/ 	.byte	0x02, 0x09, 0x00, 0x00, 0x02, 0x02, 0x01, 0x00, 0x02, 0x05, 0x05, 0x00, 0x03, 0x07, 0x01, 0x01
        /*0010*/ 	.byte	0x02, 0x03, 0x00, 0x00, 0x02, 0x06, 0x01, 0x00, 0x04, 0x0b, 0x08, 0x00, 0x09, 0x00, 0x00, 0x00
        /*0020*/ 	.byte	0x00, 0x00, 0x00, 0x00


//--------------------- .nv.info._Z8gpu_HeatPfS_i --------------------------
	.section	.nv.info._Z8gpu_HeatPfS_i,"",@"SHT_CUDA_INFO"
	.sectionflags	@""
	.align	4


	//----- nvinfo : EIATTR_CUDA_API_VERSION
	.align		4
        /*0000*/ 	.byte	0x04, 0x37
        /*0002*/ 	.short	(.L_7 - .L_6)
.L_6:
        /*0004*/ 	.word	0x00000082


	//----- nvinfo : EIATTR_KPARAM_INFO
	.align		4
.L_7:
        /*0008*/ 	.byte	0x04, 0x17
        /*000a*/ 	.short	(.L_9 - .L_8)
.L_8:
        /*000c*/ 	.word	0x00000000
        /*0010*/ 	.short	0x0002
        /*0012*/ 	.short	0x0010
        /*0014*/ 	.byte	0x00, 0xf0, 0x11, 0x00


	//----- nvinfo : EIATTR_KPARAM_INFO
	.align		4
.L_9:
        /*0018*/ 	.byte	0x04, 0x17
        /*001a*/ 	.short	(.L_11 - .L_10)
.L_10:
        /*001c*/ 	.word	0x00000000
        /*0020*/ 	.short	0x0001
        /*0022*/ 	.short	0x0008
        /*0024*/ 	.byte	0x00, 0xf5, 0x21, 0x00


	//----- nvinfo : EIATTR_KPARAM_INFO
	.align		4
.L_11:
        /*0028*/ 	.byte	0x04, 0x17
        /*002a*/ 	.short	(.L_13 - .L_12)
.L_12:
        /*002c*/ 	.word	0x00000000
        /*0030*/ 	.short	0x0000
        /*0032*/ 	.short	0x0000
        /*0034*/ 	.byte	0x00, 0xf5, 0x21, 0x00


	//----- nvinfo : EIATTR_SPARSE_MMA_MASK
	.align		4
.L_13:
        /*0038*/ 	.byte	0x03, 0x50
        /*003a*/ 	.short	0x0000


	//----- nvinfo : EIATTR_MAXREG_COUNT
	.align		4
        /*003c*/ 	.byte	0x03, 0x1b
        /*003e*/ 	.short	0x00ff


	//----- nvinfo : EIATTR_MERCURY_ISA_VERSION
	.align		4
        /*0040*/ 	.byte	0x03, 0x5f
        /*0042*/ 	.short	0x0101


	//----- nvinfo : EIATTR_VRC_CTA_INIT_COUNT
	.align		4
        /*0044*/ 	.byte	0x02, 0x4a
	.zero		1
	.zero		1


	//----- nvinfo : EIATTR_EXIT_INSTR_OFFSETS
	.align		4
        /*0048*/ 	.byte	0x04, 0x1c
        /*004a*/ 	.short	(.L_15 - .L_14)


	//   ....[0]....
.L_14:
        /*004c*/ 	.word	0x000000f0


	//   ....[1]....
        /*0050*/ 	.word	0x00000280


	//----- nvinfo : EIATTR_CBANK_PARAM_SIZE
	.align		4
.L_15:
        /*0054*/ 	.byte	0x03, 0x19
        /*0056*/ 	.short	0x0014


	//----- nvinfo : EIATTR_PARAM_CBANK
	.align		4
        /*0058*/ 	.byte	0x04, 0x0a
        /*005a*/ 	.short	(.L_17 - .L_16)
	.align		4
.L_16:
        /*005c*/ 	.word	index@(.nv.constant0._Z8gpu_HeatPfS_i)
        /*0060*/ 	.short	0x0380
        /*0062*/ 	.short	0x0014


	//----- nvinfo : EIATTR_SW_WAR
	.align		4
.L_17:
        /*0064*/ 	.byte	0x04, 0x36
        /*0066*/ 	.short	(.L_19 - .L_18)
.L_18:
        /*0068*/ 	.word	0x00000008
.L_19:


//--------------------- .nv.callgraph             --------------------------
	.section	.nv.callgraph,"",@"SHT_CUDA_CALLGRAPH"
	.align	4
	.sectionentsize	8
	.align		4
        /*0000*/ 	.word	0x00000000
	.align		4
        /*0004*/ 	.word	0xffffffff
	.align		4
        /*0008*/ 	.word	0x00000000
	.align		4
        /*000c*/ 	.word	0xfffffffe
	.align		4
        /*0010*/ 	.word	0x00000000
	.align		4
        /*0014*/ 	.word	0xfffffffd
	.align		4
        /*0018*/ 	.word	0x00000000
	.align		4
        /*001c*/ 	.word	0xfffffffc


//--------------------- .text._Z8gpu_HeatPfS_i    --------------------------
	.section	.text._Z8gpu_HeatPfS_i,"ax",@progbits
	.align	128
        .global         _Z8gpu_HeatPfS_i
        .type           _Z8gpu_HeatPfS_i,@function
        .size           _Z8gpu_HeatPfS_i,(.L_x_1 - _Z8gpu_HeatPfS_i)
        .other          _Z8gpu_HeatPfS_i,@"STO_CUDA_ENTRY STV_DEFAULT"
_Z8gpu_HeatPfS_i:
.text._Z8gpu_HeatPfS_i:
[----:B------:R-:W-:Y:S01]  /*0000*/  LDC R1, c[0x0][0x37c] ;  /* 0x0000df00ff017b82 */ /* 0x000fe20000000800 */
[----:B------:R-:W0:Y:S07]  /*0010*/  S2R R2, SR_TID.Y ;  /* 0x0000000000027919 */ /* 0x000e2e0000002200 */
[----:B------:R-:W1:Y:S01]  /*0020*/  LDC R3, c[0x0][0x360] ;  /* 0x0000d800ff037b82 */ /* 0x000e620000000800 */
[----:B------:R-:W2:Y:S01]  /*0030*/  LDCU UR7, c[0x0][0x390] ;  /* 0x00007200ff0777ac */ /* 0x000ea20008000800 */
[----:B------:R-:W1:Y:S06]  /*0040*/  S2R R0, SR_TID.X ;  /* 0x0000000000007919 */ /* 0x000e6c0000002100 */
[----:B------:R-:W0:Y:S08]  /*0050*/  S2UR UR6, SR_CTAID.Y ;  /* 0x00000000000679c3 */ /* 0x000e300000002600 */
[----:B------:R-:W0:Y:S01]  /*0060*/  LDC R5, c[0x0][0x364] ;  /* 0x0000d900ff057b82 */ /* 0x000e220000000800 */
[----:B--2---:R-:W-:-:S07]  /*0070*/  UIADD3 UR4, UPT, UPT, UR7, -0x1, URZ ;  /* 0xffffffff07047890 */ /* 0x004fce000fffe0ff */
[----:B------:R-:W1:Y:S01]  /*0080*/  S2UR UR5, SR_CTAID.X ;  /* 0x00000000000579c3 */ /* 0x000e620000002500 */
[----:B0-----:R-:W-:-:S05]  /*0090*/  IMAD R2, R5, UR6, R2 ;  /* 0x0000000605027c24 */ /* 0x001fca000f8e0202 */
[----:B------:R-:W-:Y:S01]  /*00a0*/  ISETP.GE.AND P0, PT, R2, UR4, PT ;  /* 0x0000000402007c0c */ /* 0x000fe2000bf06270 */
[----:B-1----:R-:W-:-:S03]  /*00b0*/  IMAD R0, R3, UR5, R0 ;  /* 0x0000000503007c24 */ /* 0x002fc6000f8e0200 */
[----:B------:R-:W-:-:S04]  /*00c0*/  ISETP.EQ.OR P0, PT, R2, RZ, P0 ;  /* 0x000000ff0200720c */ /* 0x000fc80000702670 */
[----:B------:R-:W-:-:S04]  /*00d0*/  ISETP.LT.OR P0, PT, R0, 0x1, P0 ;  /* 0x000000010000780c */ /* 0x000fc80000701670 */
[----:B------:R-:W-:-:S13]  /*00e0*/  ISETP.GE.OR P0, PT, R0, UR4, P0 ;  /* 0x0000000400007c0c */ /* 0x000fda0008706670 */
[----:B------:R-:W-:Y:S05]  /*00f0*/  @P0 EXIT ;  /* 0x000000000000094d */ /* 0x000fea0003800000 */
[----:B------:R-:W0:Y:S01]  /*0100*/  LDCU.64 UR8, c[0x0][0x380] ;  /* 0x00007000ff0877ac */ /* 0x000e220008000a00 */
[----:B------:R-:W1:Y:S01]  /*0110*/  LDC.64 R6, c[0x0][0x380] ;  /* 0x0000e000ff067b82 */ /* 0x000e620000000a00 */
[----:B------:R-:W-:Y:S01]  /*0120*/  IMAD R3, R2, UR7, RZ ;  /* 0x0000000702037c24 */ /* 0x000fe2000f8e02ff */
[----:B------:R-:W2:Y:S04]  /*0130*/  LDCU.64 UR4, c[0x0][0x358] ;  /* 0x00006b00ff0477ac */ /* 0x000ea80008000a00 */
[CC--:B------:R-:W-:Y:S02]  /*0140*/  IADD3 R4, P0, PT, R0.reuse, R3.reuse, RZ ;  /* 0x0000000300047210 */ /* 0x0c0fe40007f1e0ff */
[----:B------:R-:W-:Y:S02]  /*0150*/  IADD3 R11, PT, PT, R0, R3, RZ ;  /* 0x00000003000b7210 */ /* 0x000fe40007ffe0ff */
[----:B------:R-:W-:-:S02]  /*0160*/  LEA.HI.X.SX32 R9, R3, RZ, 0x1, P0 ;  /* 0x000000ff03097211 */ /* 0x000fc400000f0eff */
[----:B------:R-:W-:Y:S02]  /*0170*/  IADD3 R5, PT, PT, R0, -UR7, R3 ;  /* 0x8000000700057c10 */ /* 0x000fe4000fffe003 */
[----:B0-----:R-:W-:-:S04]  /*0180*/  LEA R2, P0, R4, UR8, 0x2 ;  /* 0x0000000804027c11 */ /* 0x001fc8000f8010ff */
[----:B------:R-:W-:Y:S02]  /*0190*/  LEA.HI.X R3, R4, UR9, R9, 0x2, P0 ;  /* 0x0000000904037c11 */ /* 0x000fe400080f1409 */
[----:B------:R-:W-:Y:S01]  /*01a0*/  IADD3 R9, PT, PT, R11, UR7, RZ ;  /* 0x000000070b097c10 */ /* 0x000fe2000fffe0ff */
[--C-:B-1----:R-:W-:Y:S02]  /*01b0*/  IMAD.WIDE R4, R5, 0x4, R6.reuse ;  /* 0x0000000405047825 */ /* 0x102fe400078e0206 */
[----:B--2---:R-:W2:Y:S02]  /*01c0*/  LDG.E R0, desc[UR4][R2.64+-0x4] ;  /* 0xfffffc0402007981 */ /* 0x004ea4000c1e1900 */
[----:B------:R-:W-:Y:S02]  /*01d0*/  IMAD.WIDE R6, R9, 0x4, R6 ;  /* 0x0000000409067825 */ /* 0x000fe400078e0206 */
[----:B------:R-:W2:Y:S01]  /*01e0*/  LDG.E R13, desc[UR4][R2.64+0x4] ;  /* 0x00000404020d7981 */ /* 0x000ea2000c1e1900 */
[----:B------:R-:W0:Y:S03]  /*01f0*/  LDC.64 R8, c[0x0][0x388] ;  /* 0x0000e200ff087b82 */ /* 0x000e260000000a00 */
[----:B------:R-:W3:Y:S04]  /*0200*/  LDG.E R5, desc[UR4][R4.64] ;  /* 0x0000000404057981 */ /* 0x000ee8000c1e1900 */
[----:B------:R-:W4:Y:S01]  /*0210*/  LDG.E R7, desc[UR4][R6.64] ;  /* 0x0000000406077981 */ /* 0x000f22000c1e1900 */
[----:B0-----:R-:W-:-:S04]  /*0220*/  IMAD.WIDE R8, R11, 0x4, R8 ;  /* 0x000000040b087825 */ /* 0x001fc800078e0208 */
[----:B--2---:R-:W-:-:S04]  /*0230*/  FADD R0, R0, R13 ;  /* 0x0000000d00007221 */ /* 0x004fc80000000000 */
[----:B---3--:R-:W-:-:S04]  /*0240*/  FADD R0, R0, R5 ;  /* 0x0000000500007221 */ /* 0x008fc80000000000 */
[----:B----4-:R-:W-:-:S04]  /*0250*/  FADD R0, R0, R7 ;  /* 0x0000000700007221 */ /* 0x010fc80000000000 */
[----:B------:R-:W-:-:S05]  /*0260*/  FMUL R11, R0, 0.25 ;  /* 0x3e800000000b7820 */ /* 0x000fca0000400000 */
[----:B------:R-:W-:Y:S01]  /*0270*/  STG.E desc[UR4][R8.64], R11 ;  /* 0x0000000b08007986 */ /* 0x000fe2000c101904 */
[----:B------:R-:W-:Y:S05]  /*0280*/  EXIT ;  /* 0x000000000000794d */ /* 0x000fea0003800000 */
.L_x_0:
[----:B------:R-:W-:-:S00]  /*0290*/  BRA `(.L_x_0) ;  /* 0xfffffffc00fc7947 */ /* 0x000fc0000383ffff */
[----:B------:R-:W-:-:S00]  /*02a0*/  NOP ;  /* 0x0000000000007918 */ /* 0x000fc00000000000 */
        /* <DEDUP_REMOVED lines=13> */
.L_x_1:


//--------------------- .nv.shared.reserved.0     --------------------------
	.section	.nv.shared.reserved.0,"aw",@nobits
	.weak		__nv_reservedSMEM_offset_0_alias
	.size		__nv_reservedSMEM_offset_0_alias, 0, 64
	.other		__nv_reservedSMEM_offset_0_alias,@"STO_CUDA_RESERVED_SHARED STV_DEFAULT"
__nv_reservedSMEM_offset_0_alias:
	.zero		0
	.zero		64


//--------------------- .nv.constant0._Z8gpu_HeatPfS_i --------------------------
	.section	.nv.constant0._Z8gpu_HeatPfS_i,"a",@progbits
	.sectionflags	@""
	.align	4
.nv.constant0._Z8gpu_HeatPfS_i:
	.zero		916


//--------------------- SYMBOLS --------------------------

	.type		.nv.reservedSmem.offset0,@object
	.size		.nv.reservedSmem.offset0,0x4
